	.headerflags	@"EF_CUDA_TEXMODE_UNIFIED EF_CUDA_64BIT_ADDRESS EF_CUDA_ACCELERATORS EF_CUDA_SM90 EF_CUDA_VIRTUAL_SM(EF_CUDA_SM90)"
	.elftype	@"ET_EXEC"


//--------------------- .nv.info                  --------------------------
	.section	.nv.info,"",@"SHT_CUDA_INFO"
	.align	4


	//----- nvinfo : EIATTR_REGCOUNT
	.align		4
        /*0000*/ 	.byte	0x04, 0x2f
        /*0002*/ 	.short	(.L_3 - .L_2)
	.align		4
.L_2:
        /*0004*/ 	.word	index@(triton_red_fused_add_div_sqrt_sub_var_mean_43)
        /*0008*/ 	.word	0x00000020


	//----- nvinfo : EIATTR_MIN_STACK_SIZE
	.align		4
.L_3:
        /*000c*/ 	.byte	0x04, 0x12
        /*000e*/ 	.short	(.L_5 - .L_4)
	.align		4
.L_4:
        /*0010*/ 	.word	index@(triton_red_fused_add_div_sqrt_sub_var_mean_43)
        /*0014*/ 	.word	0x00000000


	//----- nvinfo : EIATTR_FRAME_SIZE
	.align		4
.L_5:
        /*0018*/ 	.byte	0x04, 0x11
        /*001a*/ 	.short	(.L_7 - .L_6)
	.align		4
.L_6:
        /*001c*/ 	.word	index@(triton_red_fused_add_div_sqrt_sub_var_mean_43)
        /*0020*/ 	.word	0x00000000


	//----- nvinfo : EIATTR_MIN_STACK_SIZE
	.align		4
.L_7:
        /*0024*/ 	.byte	0x04, 0x12
        /*0026*/ 	.short	(.L_9 - .L_8)
	.align		4
.L_8:
        /*0028*/ 	.word	index@(triton_red_fused_add_div_sqrt_sub_var_mean_43)
        /*002c*/ 	.word	0x00000000
.L_9:


//--------------------- .nv.info.triton_red_fused_add_div_sqrt_sub_var_mean_43 --------------------------
	.section	.nv.info.triton_red_fused_add_div_sqrt_sub_var_mean_43,"",@"SHT_CUDA_INFO"
	.sectionflags	@""
	.align	4


	//----- nvinfo : EIATTR_CUDA_API_VERSION
	.align		4
        /*0000*/ 	.byte	0x04, 0x37
        /*0002*/ 	.short	(.L_11 - .L_10)
.L_10:
        /*0004*/ 	.word	0x0000007c


	//----- nvinfo : EIATTR_KPARAM_INFO
	.align		4
.L_11:
        /*0008*/ 	.byte	0x04, 0x17
        /*000a*/ 	.short	(.L_13 - .L_12)
.L_12:
        /*000c*/ 	.word	0x00000000
        /*0010*/ 	.short	0x0004
        /*0012*/ 	.short	0x001c
        /*0014*/ 	.byte	0x00, 0xf0, 0x11, 0x00


	//----- nvinfo : EIATTR_KPARAM_INFO
	.align		4
.L_13:
        /*0018*/ 	.byte	0x04, 0x17
        /*001a*/ 	.short	(.L_15 - .L_14)
.L_14:
        /*001c*/ 	.word	0x00000000
        /*0020*/ 	.short	0x0003
        /*0022*/ 	.short	0x0018
        /*0024*/ 	.byte	0x00, 0xf0, 0x11, 0x00


	//----- nvinfo : EIATTR_KPARAM_INFO
	.align		4
.L_15:
        /*0028*/ 	.byte	0x04, 0x17
        /*002a*/ 	.short	(.L_17 - .L_16)
.L_16:
        /*002c*/ 	.word	0x00000000
        /*0030*/ 	.short	0x0002
        /*0032*/ 	.short	0x0010
        /*0034*/ 	.byte	0x00, 0xf4, 0x21, 0x00


	//----- nvinfo : EIATTR_KPARAM_INFO
	.align		4
.L_17:
        /*0038*/ 	.byte	0x04, 0x17
        /*003a*/ 	.short	(.L_19 - .L_18)
.L_18:
        /*003c*/ 	.word	0x00000000
        /*0040*/ 	.short	0x0001
        /*0042*/ 	.short	0x0008
        /*0044*/ 	.byte	0x00, 0xf4, 0x21, 0x00


	//----- nvinfo : EIATTR_KPARAM_INFO
	.align		4
.L_19:
        /*0048*/ 	.byte	0x04, 0x17
        /*004a*/ 	.short	(.L_21 - .L_20)
.L_20:
        /*004c*/ 	.word	0x00000000
        /*0050*/ 	.short	0x0000
        /*0052*/ 	.short	0x0000
        /*0054*/ 	.byte	0x00, 0xf4, 0x21, 0x00


	//----- nvinfo : EIATTR_SPARSE_MMA_MASK
	.align		4
.L_21:
        /*0058*/ 	.byte	0x03, 0x50
        /*005a*/ 	.short	0x0000


	//----- nvinfo : EIATTR_MAXREG_COUNT
	.align		4
        /*005c*/ 	.byte	0x03, 0x1b
        /*005e*/ 	.short	0x0080


	//----- nvinfo : EIATTR_COOP_GROUP_MASK_REGIDS
	.align		4
        /*0060*/ 	.byte	0x04, 0x29
        /*0062*/ 	.short	(.L_23 - .L_22)


	//   ....[0]....
.L_22:
        /*0064*/ 	.word	0xffffffff


	//   ....[1]....
        /*0068*/ 	.word	0xffffffff


	//   ....[2]....
        /*006c*/ 	.word	0xffffffff


	//   ....[3]....
        /*0070*/ 	.word	0xffffffff


	//   ....[4]....
        /*0074*/ 	.word	0xffffffff


	//   ....[5]....
        /*0078*/ 	.word	0xffffffff


	//   ....[6]....
        /*007c*/ 	.word	0xffffffff


	//   ....[7]....
        /*0080*/ 	.word	0xffffffff


	//   ....[8]....
        /*0084*/ 	.word	0xffffffff


	//   ....[9]....
        /*0088*/ 	.word	0xffffffff


	//   ....[10]....
        /*008c*/ 	.word	0xffffffff


	//   ....[11]....
        /*0090*/ 	.word	0xffffffff


	//   ....[12]....
        /*0094*/ 	.word	0xffffffff


	//   ....[13]....
        /*0098*/ 	.word	0xffffffff


	//   ....[14]....
        /*009c*/ 	.word	0xffffffff


	//   ....[15]....
        /*00a0*/ 	.word	0xffffffff


	//   ....[16]....
        /*00a4*/ 	.word	0xffffffff


	//   ....[17]....
        /*00a8*/ 	.word	0xffffffff


	//   ....[18]....
        /*00ac*/ 	.word	0xffffffff


	//   ....[19]....
        /*00b0*/ 	.word	0xffffffff


	//   ....[20]....
        /*00b4*/ 	.word	0xffffffff


	//   ....[21]....
        /*00b8*/ 	.word	0xffffffff


	//----- nvinfo : EIATTR_COOP_GROUP_INSTR_OFFSETS
	.align		4
.L_23:
        /*00bc*/ 	.byte	0x04, 0x28
        /*00be*/ 	.short	(.L_25 - .L_24)


	//   ....[0]....
.L_24:
        /*00c0*/ 	.word	0x000006f0


	//   ....[1]....
        /*00c4*/ 	.word	0x00000740


	//   ....[2]....
        /*00c8*/ 	.word	0x00000840


	//   ....[3]....
        /*00cc*/ 	.word	0x000008a0


	//   ....[4]....
        /*00d0*/ 	.word	0x00000980


	//   ....[5]....
        /*00d4*/ 	.word	0x000009d0


	//   ....[6]....
        /*00d8*/ 	.word	0x00000ac0


	//   ....[7]....
        /*00dc*/ 	.word	0x00000b20


	//   ....[8]....
        /*00e0*/ 	.word	0x00000bf0


	//   ....[9]....
        /*00e4*/ 	.word	0x00000c50


	//   ....[10]....
        /*00e8*/ 	.word	0x00000d80


	//   ....[11]....
        /*00ec*/ 	.word	0x00000d90


	//   ....[12]....
        /*00f0*/ 	.word	0x00000da0


	//   ....[13]....
        /*00f4*/ 	.word	0x00000de0


	//   ....[14]....
        /*00f8*/ 	.word	0x00000ef0


	//   ....[15]....
        /*00fc*/ 	.word	0x00000f80


	//   ....[16]....
        /*0100*/ 	.word	0x00000fa0


	//   ....[17]....
        /*0104*/ 	.word	0x00001030


	//   ....[18]....
        /*0108*/ 	.word	0x000010a0


	//   ....[19]....
        /*010c*/ 	.word	0x000010f0


	//   ....[20]....
        /*0110*/ 	.word	0x000011c0


	//   ....[21]....
        /*0114*/ 	.word	0x00001210


	//----- nvinfo : EIATTR_EXIT_INSTR_OFFSETS
	.align		4
.L_25:
        /*0118*/ 	.byte	0x04, 0x1c
        /*011a*/ 	.short	(.L_27 - .L_26)


	//   ....[0]....
.L_26:
        /*011c*/ 	.word	0x00001740


	//   ....[1]....
        /*0120*/ 	.word	0x00001760


	//----- nvinfo : EIATTR_REQNTID
	.align		4
.L_27:
        /*0124*/ 	.byte	0x04, 0x10
        /*0126*/ 	.short	(.L_29 - .L_28)
.L_28:
        /*0128*/ 	.word	0x00000200
        /*012c*/ 	.word	0x00000001
        /*0130*/ 	.word	0x00000001


	//----- nvinfo : EIATTR_CBANK_PARAM_SIZE
	.align		4
.L_29:
        /*0134*/ 	.byte	0x03, 0x19
        /*0136*/ 	.short	0x0020


	//----- nvinfo : EIATTR_PARAM_CBANK
	.align		4
        /*0138*/ 	.byte	0x04, 0x0a
        /*013a*/ 	.short	(.L_31 - .L_30)
	.align		4
.L_30:
        /*013c*/ 	.word	index@(.nv.constant0.triton_red_fused_add_div_sqrt_sub_var_mean_43)
        /*0140*/ 	.short	0x0210
        /*0142*/ 	.short	0x0020


	//----- nvinfo : EIATTR_SW_WAR
	.align		4
.L_31:
        /*0144*/ 	.byte	0x04, 0x36
        /*0146*/ 	.short	(.L_33 - .L_32)
.L_32:
        /*0148*/ 	.word	0x00000008
.L_33:


//--------------------- .nv.callgraph             --------------------------
	.section	.nv.callgraph,"",@"SHT_CUDA_CALLGRAPH"
	.align	4
	.sectionentsize	8
	.align		4
        /*0000*/ 	.word	0x00000000
	.align		4
        /*0004*/ 	.word	0xffffffff
	.align		4
        /*0008*/ 	.word	0x00000000
	.align		4
        /*000c*/ 	.word	0xfffffffe
	.align		4
        /*0010*/ 	.word	0x00000000
	.align		4
        /*0014*/ 	.word	0xfffffffd
	.align		4
        /*0018*/ 	.word	0x00000000
	.align		4
        /*001c*/ 	.word	0xfffffffc


//--------------------- .nv.constant4             --------------------------
	.section	.nv.constant4,"a",@progbits
	.align	8
	.align		8
.nv.constant4:
        /*0000*/ 	.dword	_$_str
	.align		8
        /*0008*/ 	.dword	_$_str_$_2


//--------------------- .text.triton_red_fused_add_div_sqrt_sub_var_mean_43 --------------------------
	.section	.text.triton_red_fused_add_div_sqrt_sub_var_mean_43,"ax",@progbits
	.sectionflags	@"SHF_BARRIERS=1"
	.align	128
        .global         triton_red_fused_add_div_sqrt_sub_var_mean_43
        .type           triton_red_fused_add_div_sqrt_sub_var_mean_43,@function
        .size           triton_red_fused_add_div_sqrt_sub_var_mean_43,(.L_x_2 - triton_red_fused_add_div_sqrt_sub_var_mean_43)
        .other          triton_red_fused_add_div_sqrt_sub_var_mean_43,@"STO_CUDA_ENTRY STV_DEFAULT"
triton_red_fused_add_div_sqrt_sub_var_mean_43:
.text.triton_red_fused_add_div_sqrt_sub_var_mean_43:
[----:B------:R-:W0:Y:S02]  /*0000*/  LDC R1, c[0x0][0x28] ;  /* 0x00000a00ff017b82 */ /* 0x000e240000000800 */
[----:B------:R-:W1:Y:S01]  /*0010*/  S2R R20, SR_TID.X ;  /* 0x0000000000147919 */ /* 0x000e620000002100 */
[----:B------:R-:W2:Y:S01]  /*0020*/  LDC.64 R12, c[0x0][0x218] ;  /* 0x00008600ff0c7b82 */ /* 0x000ea20000000a00 */
[----:B------:R-:W-:Y:S02]  /*0030*/  CS2R R4, SRZ ;  /* 0x0000000000047805 */ /* 0x000fe4000001ff00 */
[----:B------:R-:W-:Y:S01]  /*0040*/  CS2R R6, SRZ ;  /* 0x0000000000067805 */ /* 0x000fe2000001ff00 */
[----:B------:R-:W3:Y:S01]  /*0050*/  S2R R14, SR_CTAID.X ;  /* 0x00000000000e7919 */ /* 0x000ee20000002500 */
[----:B------:R-:W-:Y:S01]  /*0060*/  ULDC.64 UR6, c[0x0][0x208] ;  /* 0x0000820000067ab9 */ /* 0x000fe20000000a00 */
[----:B------:R-:W-:Y:S02]  /*0070*/  CS2R R8, SRZ ;  /* 0x0000000000087805 */ /* 0x000fe4000001ff00 */
[----:B------:R-:W-:Y:S02]  /*0080*/  CS2R R10, SRZ ;  /* 0x00000000000a7805 */ /* 0x000fe4000001ff00 */
[----:B-1----:R-:W-:-:S04]  /*0090*/  SHF.L.U32 R16, R20, 0x2, RZ ;  /* 0x0000000214107819 */ /* 0x002fc800000006ff */
[----:B------:R-:W-:Y:S02]  /*00a0*/  LOP3.LUT R3, R16, 0x7fc, RZ, 0xc0, !PT ;  /* 0x000007fc10037812 */ /* 0x000fe400078ec0ff */
[C---:B---3--:R-:W-:Y:S02]  /*00b0*/  ISETP.GE.AND P1, PT, R14.reuse, 0x800, PT ;  /* 0x000008000e00780c */ /* 0x048fe40003f26270 */
[----:B------:R-:W-:-:S05]  /*00c0*/  LEA R3, R14, R3, 0xc ;  /* 0x000000030e037211 */ /* 0x000fca00078e60ff */
[----:B--2---:R-:W-:-:S06]  /*00d0*/  IMAD.WIDE R12, R3, 0x4, R12 ;  /* 0x00000004030c7825 */ /* 0x004fcc00078e020c */
[----:B------:R-:W2:Y:S04]  /*00e0*/  @!P1 LDG.E.EL.128 R4, desc[UR6][R12.64] ;  /* 0x000000060c049981 */ /* 0x000ea8000c2e1d00 */
[----:B------:R-:W3:Y:S01]  /*00f0*/  @!P1 LDG.E.EL.128 R8, desc[UR6][R12.64+0x2000] ;  /* 0x002000060c089981 */ /* 0x000ee2000c2e1d00 */
[----:B------:R-:W-:Y:S01]  /*0100*/  HFMA2.MMA R19, -RZ, RZ, 2, 0 ;  /* 0x40000000ff137435 */ /* 0x000fe200000001ff */
[----:B------:R-:W1:Y:S01]  /*0110*/  S2UR UR5, SR_CgaCtaId ;  /* 0x00000000000579c3 */ /* 0x000e620000008800 */
[----:B------:R-:W-:-:S08]  /*0120*/  UMOV UR4, 0x400 ;  /* 0x0000040000047882 */ /* 0x000fd00000000000 */
[----:B------:R-:W-:-:S06]  /*0130*/  FSEL R19, R19, 1, !P1 ;  /* 0x3f80000013137808 */ /* 0x000fcc0004800000 */
[----:B------:R-:W4:Y:S01]  /*0140*/  MUFU.RCP R19, R19 ;  /* 0x0000001300137308 */ /* 0x000f220000001000 */
[----:B-1----:R-:W-:Y:S01]  /*0150*/  UPRMT UR4, UR5, 0x654, UR4 ;  /* 0x0000065405047896 */ /* 0x002fe20008000004 */
[----:B--2---:R-:W-:Y:S02]  /*0160*/  SEL R5, R5, RZ, !P1 ;  /* 0x000000ff05057207 */ /* 0x004fe40004800000 */
[----:B------:R-:W-:Y:S02]  /*0170*/  SEL R4, R4, RZ, !P1 ;  /* 0x000000ff04047207 */ /* 0x000fe40004800000 */
[----:B---3--:R-:W-:Y:S02]  /*0180*/  SEL R9, R9, RZ, !P1 ;  /* 0x000000ff09097207 */ /* 0x008fe40004800000 */
[----:B------:R-:W-:Y:S02]  /*0190*/  FSEL R23, R5, RZ, !P1 ;  /* 0x000000ff05177208 */ /* 0x000fe40004800000 */
[----:B------:R-:W-:-:S02]  /*01a0*/  SEL R22, R8, RZ, !P1 ;  /* 0x000000ff08167207 */ /* 0x000fc40004800000 */
[----:B------:R-:W-:Y:S01]  /*01b0*/  FSEL R21, R4, RZ, !P1 ;  /* 0x000000ff04157208 */ /* 0x000fe20004800000 */
[----:B------:R-:W-:Y:S01]  /*01c0*/  FADD R2, -R23, R9 ;  /* 0x0000000917027221 */ /* 0x000fe20000000100 */
[----:B------:R-:W-:Y:S02]  /*01d0*/  FSEL R4, RZ, 4, P1 ;  /* 0x40800000ff047808 */ /* 0x000fe40000800000 */
[----:B------:R-:W-:Y:S01]  /*01e0*/  SEL R6, R6, RZ, !P1 ;  /* 0x000000ff06067207 */ /* 0x000fe20004800000 */
[----:B------:R-:W-:Y:S01]  /*01f0*/  FADD R0, -R21, R22 ;  /* 0x0000001615007221 */ /* 0x000fe20000000100 */
[-C--:B----4-:R-:W-:Y:S01]  /*0200*/  FFMA R8, R2, R19.reuse, R23 ;  /* 0x0000001302087223 */ /* 0x090fe20000000017 */
[C---:B------:R-:W-:Y:S01]  /*0210*/  FMUL R25, R4.reuse, 16777216 ;  /* 0x4b80000004197820 */ /* 0x040fe20000400000 */
[----:B------:R-:W-:Y:S01]  /*0220*/  FSETP.GEU.AND P0, PT, R4, 1.175494350822287508e-38, PT ;  /* 0x008000000400780b */ /* 0x000fe20003f0e000 */
[----:B------:R-:W-:Y:S01]  /*0230*/  FFMA R5, R0, R19, R21 ;  /* 0x0000001300057223 */ /* 0x000fe20000000015 */
[----:B------:R-:W-:Y:S01]  /*0240*/  FADD R23, R9, -R8 ;  /* 0x8000000809177221 */ /* 0x000fe20000000000 */
[----:B------:R-:W-:-:S02]  /*0250*/  FSEL R29, R6, RZ, !P1 ;  /* 0x000000ff061d7208 */ /* 0x000fc40004800000 */
[----:B------:R-:W-:Y:S01]  /*0260*/  FADD R21, R22, -R5 ;  /* 0x8000000516157221 */ /* 0x000fe20000000000 */
[----:B------:R-:W-:Y:S01]  /*0270*/  FFMA R26, R2, R23, RZ ;  /* 0x00000017021a7223 */ /* 0x000fe200000000ff */
[----:B------:R-:W-:Y:S02]  /*0280*/  FSEL R2, RZ, 6, P1 ;  /* 0x40c00000ff027808 */ /* 0x000fe40000800000 */
[----:B------:R-:W-:Y:S01]  /*0290*/  FSEL R23, R25, R4, !P0 ;  /* 0x0000000419177208 */ /* 0x000fe20004000000 */
[----:B------:R-:W-:Y:S01]  /*02a0*/  FFMA R9, R0, R21, RZ ;  /* 0x0000001500097223 */ /* 0x000fe200000000ff */
[----:B------:R-:W-:Y:S01]  /*02b0*/  SEL R21, R10, RZ, !P1 ;  /* 0x000000ff0a157207 */ /* 0x000fe20004800000 */
[C---:B------:R-:W-:Y:S01]  /*02c0*/  FMUL R25, R2.reuse, 16777216 ;  /* 0x4b80000002197820 */ /* 0x040fe20000400000 */
[----:B------:R-:W-:Y:S01]  /*02d0*/  FSETP.GEU.AND P2, PT, R2, 1.175494350822287508e-38, PT ;  /* 0x008000000200780b */ /* 0x000fe20003f4e000 */
[----:B------:R-:W-:Y:S01]  /*02e0*/  FADD R9, R9, R26 ;  /* 0x0000001a09097221 */ /* 0x000fe20000000000 */
[----:B------:R-:W1:Y:S01]  /*02f0*/  MUFU.RCP R23, R23 ;  /* 0x0000001700177308 */ /* 0x000e620000001000 */
[----:B------:R-:W-:Y:S01]  /*0300*/  FSEL R10, RZ, 2, P1 ;  /* 0x40000000ff0a7808 */ /* 0x000fe20000800000 */
[----:B------:R-:W-:Y:S01]  /*0310*/  FADD R0, -R29, R21 ;  /* 0x000000151d007221 */ /* 0x000fe20000000100 */
[----:B------:R-:W-:-:S02]  /*0320*/  FSEL R27, R25, R2, !P2 ;  /* 0x00000002191b7208 */ /* 0x000fc40005000000 */
[----:B------:R-:W-:Y:S01]  /*0330*/  SEL R7, R7, RZ, !P1 ;  /* 0x000000ff07077207 */ /* 0x000fe20004800000 */
[----:B------:R-:W-:Y:S01]  /*0340*/  FMUL R25, R10, 16777216 ;  /* 0x4b8000000a197820 */ /* 0x000fe20000400000 */
[C---:B------:R-:W-:Y:S01]  /*0350*/  FFMA R6, R0.reuse, R19, R29 ;  /* 0x0000001300067223 */ /* 0x040fe2000000001d */
[----:B------:R-:W2:Y:S01]  /*0360*/  MUFU.RCP R22, R27 ;  /* 0x0000001b00167308 */ /* 0x000ea20000001000 */
[----:B------:R-:W-:Y:S02]  /*0370*/  FSEL R26, R5, RZ, !P1 ;  /* 0x000000ff051a7208 */ /* 0x000fe40004800000 */
[----:B------:R-:W-:Y:S01]  /*0380*/  FADD R21, R21, -R6 ;  /* 0x8000000615157221 */ /* 0x000fe20000000000 */
[CC--:B------:R-:W-:Y:S02]  /*0390*/  FSEL R24, R25.reuse, R10.reuse, !P0 ;  /* 0x0000000a19187208 */ /* 0x0c0fe40004000000 */
[----:B------:R-:W-:Y:S01]  /*03a0*/  FSEL R29, R25, R10, !P2 ;  /* 0x0000000a191d7208 */ /* 0x000fe20005000000 */
[----:B------:R-:W-:Y:S01]  /*03b0*/  FFMA R21, R0, R21, RZ ;  /* 0x0000001500157223 */ /* 0x000fe200000000ff */
[----:B------:R-:W-:Y:S01]  /*03c0*/  FSEL R6, R6, RZ, !P1 ;  /* 0x000000ff06067208 */ /* 0x000fe20004800000 */
[----:B-1----:R-:W-:Y:S01]  /*03d0*/  FMUL R0, R23, R24 ;  /* 0x0000001817007220 */ /* 0x002fe20000400000 */
[----:B------:R-:W-:-:S02]  /*03e0*/  FSEL R23, RZ, 8, P1 ;  /* 0x41000000ff177808 */ /* 0x000fc40000800000 */
[----:B------:R-:W-:Y:S02]  /*03f0*/  FSEL R21, R21, RZ, !P1 ;  /* 0x000000ff15157208 */ /* 0x000fe40004800000 */
[C---:B------:R-:W-:Y:S01]  /*0400*/  FSETP.GEU.AND P0, PT, R23.reuse, 1.175494350822287508e-38, PT ;  /* 0x008000001700780b */ /* 0x040fe20003f0e000 */
[C---:B------:R-:W-:Y:S01]  /*0410*/  FMUL R24, R23.reuse, 16777216 ;  /* 0x4b80000017187820 */ /* 0x040fe20000400000 */
[----:B--2---:R-:W-:Y:S01]  /*0420*/  FMUL R22, R22, R29 ;  /* 0x0000001d16167220 */ /* 0x004fe20000400000 */
[----:B------:R-:W-:Y:S02]  /*0430*/  FSETP.NEU.AND P2, PT, R23, RZ, PT ;  /* 0x000000ff1700720b */ /* 0x000fe40003f4d000 */
[----:B------:R-:W-:Y:S02]  /*0440*/  FSEL R25, R25, R10, !P0 ;  /* 0x0000000a19197208 */ /* 0x000fe40004000000 */
[----:B------:R-:W-:Y:S02]  /*0450*/  FSEL R28, R24, R23, !P0 ;  /* 0x00000017181c7208 */ /* 0x000fe40004000000 */
[----:B------:R-:W-:-:S02]  /*0460*/  FSETP.NEU.AND P0, PT, R4, RZ, PT ;  /* 0x000000ff0400720b */ /* 0x000fc40003f0d000 */
[----:B------:R-:W1:Y:S02]  /*0470*/  MUFU.RCP R24, R28 ;  /* 0x0000001c00187308 */ /* 0x000e640000001000 */
[----:B------:R-:W-:Y:S02]  /*0480*/  FSEL R5, R0, RZ, P0 ;  /* 0x000000ff00057208 */ /* 0x000fe40000000000 */
[----:B------:R-:W-:-:S04]  /*0490*/  FSETP.NEU.AND P0, PT, R2, RZ, PT ;  /* 0x000000ff0200720b */ /* 0x000fc80003f0d000 */
[----:B------:R-:W-:Y:S01]  /*04a0*/  FSEL R22, R22, RZ, P0 ;  /* 0x000000ff16167208 */ /* 0x000fe20000000000 */
[----:B-1----:R-:W-:Y:S01]  /*04b0*/  FMUL R24, R24, R25 ;  /* 0x0000001918187220 */ /* 0x002fe20000400000 */
[----:B------:R-:W-:Y:S02]  /*04c0*/  FSEL R25, R8, RZ, !P1 ;  /* 0x000000ff08197208 */ /* 0x000fe40004800000 */
[----:B------:R-:W-:Y:S02]  /*04d0*/  SEL R8, R11, RZ, !P1 ;  /* 0x000000ff0b087207 */ /* 0x000fe40004800000 */
[----:B------:R-:W-:Y:S01]  /*04e0*/  FSEL R11, R7, RZ, !P1 ;  /* 0x000000ff070b7208 */ /* 0x000fe20004800000 */
[----:B------:R-:W-:Y:S01]  /*04f0*/  FADD R25, -R26, R25 ;  /* 0x000000191a197221 */ /* 0x000fe20000000100 */
[----:B------:R-:W-:-:S03]  /*0500*/  FSEL R24, R24, RZ, P2 ;  /* 0x000000ff18187208 */ /* 0x000fc60001000000 */
[----:B------:R-:W-:Y:S01]  /*0510*/  FADD R0, -R11, R8 ;  /* 0x000000080b007221 */ /* 0x000fe20000000100 */
[C---:B------:R-:W-:Y:S01]  /*0520*/  FFMA R7, R25.reuse, R5, R26 ;  /* 0x0000000519077223 */ /* 0x040fe2000000001a */
[----:B------:R-:W-:Y:S02]  /*0530*/  FMUL R25, R25, R25 ;  /* 0x0000001919197220 */ /* 0x000fe40000400000 */
[----:B------:R-:W-:Y:S02]  /*0540*/  FFMA R19, R0, R19, R11 ;  /* 0x0000001300137223 */ /* 0x000fe4000000000b */
[----:B------:R-:W-:Y:S01]  /*0550*/  FMUL R25, R10, R25 ;  /* 0x000000190a197220 */ /* 0x000fe20000400000 */
[----:B------:R-:W-:Y:S01]  /*0560*/  FADD R10, R6, -R7 ;  /* 0x80000007060a7221 */ /* 0x000fe20000000000 */
[----:B------:R-:W-:Y:S01]  /*0570*/  FADD R11, R8, -R19 ;  /* 0x80000013080b7221 */ /* 0x000fe20000000000 */
[----:B------:R-:W-:Y:S02]  /*0580*/  FSEL R8, R9, RZ, !P1 ;  /* 0x000000ff09087208 */ /* 0x000fe40004800000 */
[----:B------:R-:W-:Y:S01]  /*0590*/  FFMA R7, R10, R22, R7 ;  /* 0x000000160a077223 */ /* 0x000fe20000000007 */
[----:B------:R-:W-:Y:S01]  /*05a0*/  FFMA R6, R0, R11, RZ ;  /* 0x0000000b00067223 */ /* 0x000fe200000000ff */
[----:B------:R-:W-:Y:S01]  /*05b0*/  FADD R0, R23, R23 ;  /* 0x0000001717007221 */ /* 0x000fe20000000000 */
[----:B------:R-:W-:Y:S01]  /*05c0*/  FFMA R8, R5, R25, R8 ;  /* 0x0000001905087223 */ /* 0x000fe20000000008 */
[----:B------:R-:W-:-:S02]  /*05d0*/  FMUL R5, R10, R10 ;  /* 0x0000000a0a057220 */ /* 0x000fc40000400000 */
[----:B------:R-:W-:Y:S01]  /*05e0*/  FSEL R6, R6, RZ, !P1 ;  /* 0x000000ff06067208 */ /* 0x000fe20004800000 */
[----:B------:R-:W-:Y:S01]  /*05f0*/  FADD R21, R21, R8 ;  /* 0x0000000815157221 */ /* 0x000fe20000000000 */
[----:B------:R-:W-:Y:S01]  /*0600*/  FSETP.GEU.AND P3, PT, |R0|, 1.175494350822287508e-38, PT ;  /* 0x008000000000780b */ /* 0x000fe20003f6e200 */
[----:B------:R-:W-:Y:S01]  /*0610*/  FMUL R8, R4, R5 ;  /* 0x0000000504087220 */ /* 0x000fe20000400000 */
[----:B------:R-:W-:Y:S01]  /*0620*/  FSEL R4, R19, RZ, !P1 ;  /* 0x000000ff13047208 */ /* 0x000fe20004800000 */
[C---:B------:R-:W-:Y:S01]  /*0630*/  FMUL R5, R0.reuse, 0.25 ;  /* 0x3e80000000057820 */ /* 0x040fe20000400000 */
[----:B------:R-:W-:Y:S01]  /*0640*/  FSETP.GT.AND P0, PT, |R0|, 8.50705917302346158658e+37, PT ;  /* 0x7e8000000000780b */ /* 0x000fe20003f04200 */
[----:B------:R-:W-:Y:S01]  /*0650*/  FFMA R21, R22, R8, R21 ;  /* 0x0000000816157223 */ /* 0x000fe20000000015 */
[----:B------:R-:W-:Y:S01]  /*0660*/  FSETP.NEU.AND P2, PT, R0, RZ, PT ;  /* 0x000000ff0000720b */ /* 0x000fe20003f4d000 */
[----:B------:R-:W-:Y:S01]  /*0670*/  FADD R4, R4, -R7 ;  /* 0x8000000704047221 */ /* 0x000fe20000000000 */
[----:B------:R-:W-:Y:S01]  /*0680*/  FSEL R8, R5, R0, P0 ;  /* 0x0000000005087208 */ /* 0x000fe20000000000 */
[----:B------:R-:W-:-:S02]  /*0690*/  FADD R21, R6, R21 ;  /* 0x0000001506157221 */ /* 0x000fc40000000000 */
[C---:B------:R-:W-:Y:S01]  /*06a0*/  FMUL R9, R4.reuse, R4 ;  /* 0x0000000404097220 */ /* 0x040fe20000400000 */
[----:B------:R-:W-:Y:S01]  /*06b0*/  FFMA R7, R4, R24, R7 ;  /* 0x0000001804077223 */ /* 0x000fe20000000007 */
[----:B------:R-:W-:Y:S02]  /*06c0*/  @!P3 FMUL R8, R8, 16777216 ;  /* 0x4b8000000808b820 */ /* 0x000fe40000400000 */
[----:B------:R-:W-:Y:S01]  /*06d0*/  FMUL R9, R2, R9 ;  /* 0x0000000902097220 */ /* 0x000fe20000400000 */
[----:B------:R-:W-:Y:S01]  /*06e0*/  FMUL R2, R23, 0.25 ;  /* 0x3e80000017027820 */ /* 0x000fe20000400000 */
[----:B------:R-:W1:Y:S02]  /*06f0*/  SHFL.BFLY PT, R4, R7, 0x10, 0x1f ;  /* 0x0e001f0007047f89 */ /* 0x000e6400000e0000 */
[----:B------:R-:W2:Y:S01]  /*0700*/  MUFU.RCP R8, R8 ;  /* 0x0000000800087308 */ /* 0x000ea20000001000 */
[----:B------:R-:W-:Y:S01]  /*0710*/  FFMA R21, R24, R9, R21 ;  /* 0x0000000918157223 */ /* 0x000fe20000000015 */
[----:B------:R-:W-:Y:S01]  /*0720*/  FSEL R9, R2, R23, P0 ;  /* 0x0000001702097208 */ /* 0x000fe20000000000 */
[----:B------:R-:W-:-:S03]  /*0730*/  FADD R2, R0, R0 ;  /* 0x0000000000027221 */ /* 0x000fc60000000000 */
[----:B------:R-:W3:Y:S01]  /*0740*/  SHFL.BFLY PT, R6, R21, 0x10, 0x1f ;  /* 0x0e001f0015067f89 */ /* 0x000ee200000e0000 */
[----:B------:R-:W-:Y:S01]  /*0750*/  @!P3 FMUL R9, R9, 16777216 ;  /* 0x4b8000000909b820 */ /* 0x000fe20000400000 */
[C---:B------:R-:W-:Y:S02]  /*0760*/  FSETP.GEU.AND P3, PT, |R2|.reuse, 1.175494350822287508e-38, PT ;  /* 0x008000000200780b */ /* 0x040fe40003f6e200 */
[----:B------:R-:W-:Y:S01]  /*0770*/  FSETP.GT.AND P0, PT, |R2|, 8.50705917302346158658e+37, PT ;  /* 0x7e8000000200780b */ /* 0x000fe20003f04200 */
[----:B--2---:R-:W-:Y:S01]  /*0780*/  FMUL R10, R8, R9 ;  /* 0x00000009080a7220 */ /* 0x004fe20000400000 */
[----:B------:R-:W-:-:S04]  /*0790*/  FMUL R9, R2, 0.25 ;  /* 0x3e80000002097820 */ /* 0x000fc80000400000 */
[----:B------:R-:W-:Y:S01]  /*07a0*/  FSEL R10, R10, RZ, P2 ;  /* 0x000000ff0a0a7208 */ /* 0x000fe20001000000 */
[----:B-1----:R-:W-:Y:S01]  /*07b0*/  FADD R4, -R7, R4 ;  /* 0x0000000407047221 */ /* 0x002fe20000000100 */
[----:B------:R-:W-:Y:S02]  /*07c0*/  FSEL R19, R9, R2, P0 ;  /* 0x0000000209137208 */ /* 0x000fe40000000000 */
[----:B------:R-:W-:Y:S01]  /*07d0*/  FSETP.NEU.AND P2, PT, R2, RZ, PT ;  /* 0x000000ff0200720b */ /* 0x000fe20003f4d000 */
[C---:B------:R-:W-:Y:S01]  /*07e0*/  FMUL R8, R4.reuse, R4 ;  /* 0x0000000404087220 */ /* 0x040fe20000400000 */
[----:B------:R-:W-:Y:S01]  /*07f0*/  FFMA R7, R4, R10, R7 ;  /* 0x0000000a04077223 */ /* 0x000fe20000000007 */
[----:B------:R-:W-:Y:S01]  /*0800*/  @!P3 FMUL R19, R19, 16777216 ;  /* 0x4b8000001313b820 */ /* 0x000fe20000400000 */
[----:B------:R-:W-:Y:S01]  /*0810*/  FADD R4, R2, R2 ;  /* 0x0000000202047221 */ /* 0x000fe20000000000 */
[----:B------:R-:W-:Y:S01]  /*0820*/  FMUL R8, R23, R8 ;  /* 0x0000000817087220 */ /* 0x000fe20000400000 */
[----:B---3--:R-:W-:-:S02]  /*0830*/  FADD R21, R21, R6 ;  /* 0x0000000615157221 */ /* 0x008fc40000000000 */
[----:B------:R-:W1:Y:S01]  /*0840*/  SHFL.BFLY PT, R6, R7, 0x8, 0x1f ;  /* 0x0d001f0007067f89 */ /* 0x000e6200000e0000 */
[----:B------:R-:W2:Y:S01]  /*0850*/  MUFU.RCP R19, R19 ;  /* 0x0000001300137308 */ /* 0x000ea20000001000 */
[----:B------:R-:W-:Y:S01]  /*0860*/  FFMA R8, R10, R8, R21 ;  /* 0x000000080a087223 */ /* 0x000fe20000000015 */
[----:B------:R-:W-:Y:S01]  /*0870*/  FSEL R10, R5, R0, P0 ;  /* 0x00000000050a7208 */ /* 0x000fe20000000000 */
[C---:B------:R-:W-:Y:S01]  /*0880*/  FMUL R5, R4.reuse, 0.25 ;  /* 0x3e80000004057820 */ /* 0x040fe20000400000 */
[----:B------:R-:W-:Y:S02]  /*0890*/  FSETP.GT.AND P0, PT, |R4|, 8.50705917302346158658e+37, PT ;  /* 0x7e8000000400780b */ /* 0x000fe40003f04200 */
[----:B------:R-:W3:Y:S01]  /*08a0*/  SHFL.BFLY PT, R11, R8, 0x8, 0x1f ;  /* 0x0d001f00080b7f89 */ /* 0x000ee200000e0000 */
[----:B------:R-:W-:Y:S01]  /*08b0*/  @!P3 FMUL R10, R10, 16777216 ;  /* 0x4b8000000a0ab820 */ /* 0x000fe20000400000 */
[----:B------:R-:W-:Y:S02]  /*08c0*/  FSETP.GEU.AND P3, PT, |R4|, 1.175494350822287508e-38, PT ;  /* 0x008000000400780b */ /* 0x000fe40003f6e200 */
[----:B------:R-:W-:Y:S01]  /*08d0*/  FSEL R21, R5, R4, P0 ;  /* 0x0000000405157208 */ /* 0x000fe20000000000 */
[----:B--2---:R-:W-:-:S05]  /*08e0*/  FMUL R10, R19, R10 ;  /* 0x0000000a130a7220 */ /* 0x004fca0000400000 */
[----:B------:R-:W-:-:S05]  /*08f0*/  FSEL R10, R10, RZ, P2 ;  /* 0x000000ff0a0a7208 */ /* 0x000fca0001000000 */
[----:B------:R-:W-:Y:S01]  /*0900*/  @!P3 FMUL R21, R21, 16777216 ;  /* 0x4b8000001515b820 */ /* 0x000fe20000400000 */
[----:B-1----:R-:W-:-:S04]  /*0910*/  FADD R6, -R7, R6 ;  /* 0x0000000607067221 */ /* 0x002fc80000000100 */
[C---:B------:R-:W-:Y:S01]  /*0920*/  FMUL R19, R6.reuse, R6 ;  /* 0x0000000606137220 */ /* 0x040fe20000400000 */
[----:B------:R-:W-:Y:S01]  /*0930*/  FFMA R7, R6, R10, R7 ;  /* 0x0000000a06077223 */ /* 0x000fe20000000007 */
[----:B------:R-:W1:Y:S01]  /*0940*/  MUFU.RCP R21, R21 ;  /* 0x0000001500157308 */ /* 0x000e620000001000 */
[----:B---3--:R-:W-:Y:S01]  /*0950*/  FADD R11, R8, R11 ;  /* 0x0000000b080b7221 */ /* 0x008fe20000000000 */
[----:B------:R-:W-:Y:S01]  /*0960*/  FMUL R19, R0, R19 ;  /* 0x0000001300137220 */ /* 0x000fe20000400000 */
[----:B------:R-:W-:Y:S01]  /*0970*/  FADD R0, R4, R4 ;  /* 0x0000000404007221 */ /* 0x000fe20000000000 */
[----:B------:R-:W2:Y:S02]  /*0980*/  SHFL.BFLY PT, R6, R7, 0x4, 0x1f ;  /* 0x0c801f0007067f89 */ /* 0x000ea400000e0000 */
[----:B------:R-:W-:Y:S01]  /*0990*/  FFMA R11, R10, R19, R11 ;  /* 0x000000130a0b7223 */ /* 0x000fe2000000000b */
[----:B------:R-:W-:Y:S01]  /*09a0*/  FSEL R10, R9, R2, P0 ;  /* 0x00000002090a7208 */ /* 0x000fe20000000000 */
[----:B------:R-:W-:Y:S01]  /*09b0*/  FMUL R9, R0, 0.25 ;  /* 0x3e80000000097820 */ /* 0x000fe20000400000 */
[----:B------:R-:W-:-:S02]  /*09c0*/  FSETP.NEU.AND P0, PT, R4, RZ, PT ;  /* 0x000000ff0400720b */ /* 0x000fc40003f0d000 */
[----:B------:R-:W3:Y:S01]  /*09d0*/  SHFL.BFLY PT, R8, R11, 0x4, 0x1f ;  /* 0x0c801f000b087f89 */ /* 0x000ee200000e0000 */
[----:B------:R-:W-:Y:S01]  /*09e0*/  @!P3 FMUL R10, R10, 16777216 ;  /* 0x4b8000000a0ab820 */ /* 0x000fe20000400000 */
[----:B------:R-:W-:Y:S02]  /*09f0*/  FSETP.GEU.AND P2, PT, |R0|, 1.175494350822287508e-38, PT ;  /* 0x008000000000780b */ /* 0x000fe40003f4e200 */
[----:B------:R-:W-:Y:S01]  /*0a00*/  ISETP.GE.AND P3, PT, R20, 0x10, PT ;  /* 0x000000101400780c */ /* 0x000fe20003f66270 */
[----:B-1----:R-:W-:-:S05]  /*0a10*/  FMUL R10, R21, R10 ;  /* 0x0000000a150a7220 */ /* 0x002fca0000400000 */
[----:B------:R-:W-:Y:S02]  /*0a20*/  FSEL R10, R10, RZ, P0 ;  /* 0x000000ff0a0a7208 */ /* 0x000fe40000000000 */
[----:B------:R-:W-:-:S04]  /*0a30*/  FSETP.GT.AND P0, PT, |R0|, 8.50705917302346158658e+37, PT ;  /* 0x7e8000000000780b */ /* 0x000fc80003f04200 */
[----:B------:R-:W-:Y:S01]  /*0a40*/  FSEL R21, R9, R0, P0 ;  /* 0x0000000009157208 */ /* 0x000fe20000000000 */
[----:B--2---:R-:W-:-:S04]  /*0a50*/  FADD R6, -R7, R6 ;  /* 0x0000000607067221 */ /* 0x004fc80000000100 */
[C---:B------:R-:W-:Y:S01]  /*0a60*/  FMUL R19, R6.reuse, R6 ;  /* 0x0000000606137220 */ /* 0x040fe20000400000 */
[----:B------:R-:W-:Y:S01]  /*0a70*/  FFMA R7, R6, R10, R7 ;  /* 0x0000000a06077223 */ /* 0x000fe20000000007 */
[----:B------:R-:W-:Y:S01]  /*0a80*/  @!P2 FMUL R21, R21, 16777216 ;  /* 0x4b8000001515a820 */ /* 0x000fe20000400000 */
[----:B---3--:R-:W-:Y:S01]  /*0a90*/  FADD R11, R11, R8 ;  /* 0x000000080b0b7221 */ /* 0x008fe20000000000 */
[----:B------:R-:W-:Y:S01]  /*0aa0*/  FMUL R19, R2, R19 ;  /* 0x0000001302137220 */ /* 0x000fe20000400000 */
[----:B------:R-:W-:Y:S01]  /*0ab0*/  FADD R2, R0, R0 ;  /* 0x0000000000027221 */ /* 0x000fe20000000000 */
[----:B------:R-:W1:Y:S02]  /*0ac0*/  SHFL.BFLY PT, R6, R7, 0x2, 0x1f ;  /* 0x0c401f0007067f89 */ /* 0x000e6400000e0000 */
[----:B------:R-:W-:Y:S01]  /*0ad0*/  FFMA R11, R10, R19, R11 ;  /* 0x000000130a0b7223 */ /* 0x000fe2000000000b */
[----:B------:R-:W2:Y:S01]  /*0ae0*/  MUFU.RCP R21, R21 ;  /* 0x0000001500157308 */ /* 0x000ea20000001000 */
[----:B------:R-:W-:Y:S01]  /*0af0*/  FSEL R10, R5, R4, P0 ;  /* 0x00000004050a7208 */ /* 0x000fe20000000000 */
[----:B------:R-:W-:Y:S01]  /*0b00*/  FMUL R19, R2, 0.25 ;  /* 0x3e80000002137820 */ /* 0x000fe20000400000 */
[----:B------:R-:W-:Y:S01]  /*0b10*/  FSETP.NEU.AND P0, PT, R0, RZ, PT ;  /* 0x000000ff0000720b */ /* 0x000fe20003f0d000 */
[----:B------:R-:W3:Y:S02]  /*0b20*/  SHFL.BFLY PT, R8, R11, 0x2, 0x1f ;  /* 0x0c401f000b087f89 */ /* 0x000ee400000e0000 */
[----:B------:R-:W-:Y:S01]  /*0b30*/  @!P2 FMUL R10, R10, 16777216 ;  /* 0x4b8000000a0aa820 */ /* 0x000fe20000400000 */
[----:B------:R-:W-:-:S03]  /*0b40*/  FSETP.GEU.AND P2, PT, |R2|, 1.175494350822287508e-38, PT ;  /* 0x008000000200780b */ /* 0x000fc60003f4e200 */
[----:B--2---:R-:W-:-:S05]  /*0b50*/  FMUL R10, R21, R10 ;  /* 0x0000000a150a7220 */ /* 0x004fca0000400000 */
[----:B------:R-:W-:Y:S01]  /*0b60*/  FSEL R10, R10, RZ, P0 ;  /* 0x000000ff0a0a7208 */ /* 0x000fe20000000000 */
[----:B-1----:R-:W-:Y:S01]  /*0b70*/  FADD R6, -R7, R6 ;  /* 0x0000000607067221 */ /* 0x002fe20000000100 */
[----:B------:R-:W-:-:S03]  /*0b80*/  FSETP.GT.AND P0, PT, |R2|, 8.50705917302346158658e+37, PT ;  /* 0x7e8000000200780b */ /* 0x000fc60003f04200 */
[C---:B------:R-:W-:Y:S01]  /*0b90*/  FMUL R5, R6.reuse, R6 ;  /* 0x0000000606057220 */ /* 0x040fe20000400000 */
[----:B------:R-:W-:Y:S01]  /*0ba0*/  FFMA R7, R6, R10, R7 ;  /* 0x0000000a06077223 */ /* 0x000fe20000000007 */
[----:B------:R-:W-:Y:S01]  /*0bb0*/  FSEL R19, R19, R2, P0 ;  /* 0x0000000213137208 */ /* 0x000fe20000000000 */
[----:B---3--:R-:W-:Y:S01]  /*0bc0*/  FADD R11, R11, R8 ;  /* 0x000000080b0b7221 */ /* 0x008fe20000000000 */
[----:B------:R-:W-:Y:S01]  /*0bd0*/  FMUL R5, R4, R5 ;  /* 0x0000000504057220 */ /* 0x000fe20000400000 */
[----:B------:R-:W-:Y:S01]  /*0be0*/  FSEL R8, R9, R0, P0 ;  /* 0x0000000009087208 */ /* 0x000fe20000000000 */
[----:B------:R-:W1:Y:S01]  /*0bf0*/  SHFL.BFLY PT, R4, R7, 0x1, 0x1f ;  /* 0x0c201f0007047f89 */ /* 0x000e6200000e0000 */
[----:B------:R-:W-:Y:S01]  /*0c00*/  @!P2 FMUL R19, R19, 16777216 ;  /* 0x4b8000001313a820 */ /* 0x000fe20000400000 */
[----:B------:R-:W-:Y:S01]  /*0c10*/  FFMA R5, R10, R5, R11 ;  /* 0x000000050a057223 */ /* 0x000fe2000000000b */
[----:B------:R-:W-:Y:S01]  /*0c20*/  FSETP.NEU.AND P0, PT, R2, RZ, PT ;  /* 0x000000ff0200720b */ /* 0x000fe20003f0d000 */
[----:B------:R-:W-:Y:S01]  /*0c30*/  @!P2 FMUL R8, R8, 16777216 ;  /* 0x4b8000000808a820 */ /* 0x000fe20000400000 */
[----:B------:R-:W-:-:S02]  /*0c40*/  LOP3.LUT P2, RZ, R20, 0x1f, RZ, 0xc0, !PT ;  /* 0x0000001f14ff7812 */ /* 0x000fc4000784c0ff */
[----:B------:R-:W2:Y:S01]  /*0c50*/  SHFL.BFLY PT, R6, R5, 0x1, 0x1f ;  /* 0x0c201f0005067f89 */ /* 0x000ea200000e0000 */
[----:B------:R-:W3:Y:S01]  /*0c60*/  MUFU.RCP R19, R19 ;  /* 0x0000001300137308 */ /* 0x000ee20000001000 */
[----:B------:R-:W-:-:S04]  /*0c70*/  SHF.R.U32.HI R10, RZ, 0x3, R20 ;  /* 0x00000003ff0a7819 */ /* 0x000fc80000011614 */
[----:B------:R-:W-:-:S05]  /*0c80*/  LOP3.LUT R11, R10, 0x3c, RZ, 0xc0, !PT ;  /* 0x0000003c0a0b7812 */ /* 0x000fca00078ec0ff */
[----:B------:R-:W-:Y:S01]  /*0c90*/  @!P2 STS [R11+UR4+0x80], R2 ;  /* 0x000080020b00a988 */ /* 0x000fe20008000804 */
[----:B---3--:R-:W-:Y:S01]  /*0ca0*/  FMUL R8, R19, R8 ;  /* 0x0000000813087220 */ /* 0x008fe20000400000 */
[----:B-1----:R-:W-:-:S04]  /*0cb0*/  FADD R4, -R7, R4 ;  /* 0x0000000407047221 */ /* 0x002fc80000000100 */
[----:B------:R-:W-:Y:S01]  /*0cc0*/  FMUL R9, R4, R4 ;  /* 0x0000000404097220 */ /* 0x000fe20000400000 */
[----:B------:R-:W-:Y:S01]  /*0cd0*/  FSEL R8, R8, RZ, P0 ;  /* 0x000000ff08087208 */ /* 0x000fe20000000000 */
[----:B--2---:R-:W-:Y:S02]  /*0ce0*/  FADD R5, R5, R6 ;  /* 0x0000000605057221 */ /* 0x004fe40000000000 */
[----:B------:R-:W-:Y:S02]  /*0cf0*/  FMUL R9, R0, R9 ;  /* 0x0000000900097220 */ /* 0x000fe40000400000 */
[----:B------:R-:W-:Y:S02]  /*0d00*/  FFMA R0, R4, R8, R7 ;  /* 0x0000000804007223 */ /* 0x000fe40000000007 */
[----:B------:R-:W-:-:S03]  /*0d10*/  FFMA R8, R8, R9, R5 ;  /* 0x0000000908087223 */ /* 0x000fc60000000005 */
[----:B------:R-:W-:Y:S04]  /*0d20*/  @!P2 STS [R11+UR4], R0 ;  /* 0x000000000b00a988 */ /* 0x000fe80008000804 */
[----:B------:R-:W-:Y:S01]  /*0d30*/  @!P2 STS [R11+UR4+0x40], R8 ;  /* 0x000040080b00a988 */ /* 0x000fe20008000804 */
[----:B------:R-:W-:Y:S06]  /*0d40*/  BAR.SYNC.DEFER_BLOCKING 0x0 ;  /* 0x0000000000007b1d */ /* 0x000fec0000010000 */
[----:B------:R-:W1:Y:S04]  /*0d50*/  @!P3 LDS R17, [R16+UR4+0x80] ;  /* 0x000080041011b984 */ /* 0x000e680008000800 */
[----:B------:R-:W2:Y:S04]  /*0d60*/  @!P3 LDS R15, [R16+UR4] ;  /* 0x00000004100fb984 */ /* 0x000ea80008000800 */
[----:B------:R-:W3:Y:S04]  /*0d70*/  @!P3 LDS R18, [R16+UR4+0x40] ;  /* 0x000040041012b984 */ /* 0x000ee80008000800 */
[----:B-1----:R-:W1:Y:S04]  /*0d80*/  SHFL.BFLY PT, R6, R17, 0x8, 0x1f ;  /* 0x0d001f0011067f89 */ /* 0x002e6800000e0000 */
[----:B--2---:R-:W2:Y:S04]  /*0d90*/  SHFL.BFLY PT, R2, R15, 0x8, 0x1f ;  /* 0x0d001f000f027f89 */ /* 0x004ea800000e0000 */
[----:B---3--:R-:W3:Y:S01]  /*0da0*/  SHFL.BFLY PT, R9, R18, 0x8, 0x1f ;  /* 0x0d001f0012097f89 */ /* 0x008ee200000e0000 */
[----:B-1----:R-:W-:-:S04]  /*0db0*/  FADD R4, R17, R6 ;  /* 0x0000000611047221 */ /* 0x002fc80000000000 */
[C---:B------:R-:W-:Y:S01]  /*0dc0*/  FMUL R7, R4.reuse, 0.25 ;  /* 0x3e80000004077820 */ /* 0x040fe20000400000 */
[C---:B------:R-:W-:Y:S01]  /*0dd0*/  FSETP.GEU.AND P2, PT, |R4|.reuse, 1.175494350822287508e-38, PT ;  /* 0x008000000400780b */ /* 0x040fe20003f4e200 */
[----:B------:R-:W1:Y:S01]  /*0de0*/  SHFL.BFLY PT, R5, R4, 0x4, 0x1f ;  /* 0x0c801f0004057f89 */ /* 0x000e6200000e0000 */
[----:B------:R-:W-:Y:S01]  /*0df0*/  FSETP.GT.AND P0, PT, |R4|, 8.50705917302346158658e+37, PT ;  /* 0x7e8000000400780b */ /* 0x000fe20003f04200 */
[----:B--2---:R-:W-:Y:S01]  /*0e00*/  FADD R2, -R15, R2 ;  /* 0x000000020f027221 */ /* 0x004fe20000000100 */
[----:B---3--:R-:W-:Y:S02]  /*0e10*/  FADD R9, R18, R9 ;  /* 0x0000000912097221 */ /* 0x008fe40000000000 */
[----:B------:R-:W-:Y:S01]  /*0e20*/  FSEL R7, R7, R4, P0 ;  /* 0x0000000407077208 */ /* 0x000fe20000000000 */
[----:B------:R-:W-:-:S04]  /*0e30*/  FMUL R8, R2, R2 ;  /* 0x0000000202087220 */ /* 0x000fc80000400000 */
[----:B------:R-:W-:Y:S02]  /*0e40*/  FMUL R8, R17, R8 ;  /* 0x0000000811087220 */ /* 0x000fe40000400000 */
[----:B------:R-:W-:Y:S02]  /*0e50*/  @!P2 FMUL R7, R7, 16777216 ;  /* 0x4b8000000707a820 */ /* 0x000fe40000400000 */
[----:B------:R-:W-:-:S04]  /*0e60*/  @P0 FMUL R6, R6, 0.25 ;  /* 0x3e80000006060820 */ /* 0x000fc80000400000 */
[----:B------:R-:W2:Y:S01]  /*0e70*/  MUFU.RCP R7, R7 ;  /* 0x0000000700077308 */ /* 0x000ea20000001000 */
[----:B------:R-:W-:Y:S01]  /*0e80*/  @!P2 FMUL R6, R6, 16777216 ;  /* 0x4b8000000606a820 */ /* 0x000fe20000400000 */
[C---:B------:R-:W-:Y:S01]  /*0e90*/  FSETP.NEU.AND P2, PT, R4.reuse, RZ, PT ;  /* 0x000000ff0400720b */ /* 0x040fe20003f4d000 */
[----:B-1----:R-:W-:-:S04]  /*0ea0*/  FADD R0, R4, R5 ;  /* 0x0000000504007221 */ /* 0x002fc80000000000 */
[C---:B------:R-:W-:Y:S01]  /*0eb0*/  FMUL R11, R0.reuse, 0.25 ;  /* 0x3e800000000b7820 */ /* 0x040fe20000400000 */
[C---:B------:R-:W-:Y:S02]  /*0ec0*/  FSETP.GEU.AND P3, PT, |R0|.reuse, 1.175494350822287508e-38, PT ;  /* 0x008000000000780b */ /* 0x040fe40003f6e200 */
[----:B------:R-:W-:Y:S01]  /*0ed0*/  FSETP.GT.AND P0, PT, |R0|, 8.50705917302346158658e+37, PT ;  /* 0x7e8000000000780b */ /* 0x000fe20003f04200 */
[----:B--2---:R-:W-:Y:S02]  /*0ee0*/  FMUL R6, R7, R6 ;  /* 0x0000000607067220 */ /* 0x004fe40000400000 */
[----:B------:R-:W1:Y:S01]  /*0ef0*/  SHFL.BFLY PT, R7, R0, 0x2, 0x1f ;  /* 0x0c401f0000077f89 */ /* 0x000e6200000e0000 */
[----:B------:R-:W-:Y:S02]  /*0f00*/  FSEL R11, R11, R0, P0 ;  /* 0x000000000b0b7208 */ /* 0x000fe40000000000 */
[----:B------:R-:W-:Y:S02]  /*0f10*/  FSEL R6, R6, RZ, P2 ;  /* 0x000000ff06067208 */ /* 0x000fe40001000000 */
[----:B------:R-:W-:-:S03]  /*0f20*/  FSETP.NEU.AND P2, PT, R0, RZ, PT ;  /* 0x000000ff0000720b */ /* 0x000fc60003f4d000 */
[----:B------:R-:W-:Y:S01]  /*0f30*/  @!P3 FMUL R11, R11, 16777216 ;  /* 0x4b8000000b0bb820 */ /* 0x000fe20000400000 */
[----:B------:R-:W-:Y:S01]  /*0f40*/  FFMA R15, R2, R6, R15 ;  /* 0x00000006020f7223 */ /* 0x000fe2000000000f */
[----:B------:R-:W-:Y:S01]  /*0f50*/  FFMA R8, R6, R8, R9 ;  /* 0x0000000806087223 */ /* 0x000fe20000000009 */
[----:B------:R-:W-:Y:S01]  /*0f60*/  @P0 FMUL R5, R5, 0.25 ;  /* 0x3e80000005050820 */ /* 0x000fe20000400000 */
[----:B------:R-:W2:Y:S02]  /*0f70*/  MUFU.RCP R6, R11 ;  /* 0x0000000b00067308 */ /* 0x000ea40000001000 */
[----:B------:R-:W3:Y:S01]  /*0f80*/  SHFL.BFLY PT, R10, R15, 0x4, 0x1f ;  /* 0x0c801f000f0a7f89 */ /* 0x000ee200000e0000 */
[----:B------:R-:W-:-:S03]  /*0f90*/  @!P3 FMUL R5, R5, 16777216 ;  /* 0x4b8000000505b820 */ /* 0x000fc60000400000 */
[----:B------:R-:W4:Y:S01]  /*0fa0*/  SHFL.BFLY PT, R9, R8, 0x4, 0x1f ;  /* 0x0c801f0008097f89 */ /* 0x000f2200000e0000 */
[----:B-1----:R-:W-:Y:S01]  /*0fb0*/  FADD R2, R0, R7 ;  /* 0x0000000700027221 */ /* 0x002fe20000000000 */
[----:B--2---:R-:W-:-:S03]  /*0fc0*/  FMUL R6, R6, R5 ;  /* 0x0000000506067220 */ /* 0x004fc60000400000 */
[C---:B------:R-:W-:Y:S01]  /*0fd0*/  FMUL R5, R2.reuse, 0.25 ;  /* 0x3e80000002057820 */ /* 0x040fe20000400000 */
[C---:B------:R-:W-:Y:S02]  /*0fe0*/  FSETP.GEU.AND P3, PT, |R2|.reuse, 1.175494350822287508e-38, PT ;  /* 0x008000000200780b */ /* 0x040fe40003f6e200 */
[----:B------:R-:W-:Y:S02]  /*0ff0*/  FSETP.GT.AND P0, PT, |R2|, 8.50705917302346158658e+37, PT ;  /* 0x7e8000000200780b */ /* 0x000fe40003f04200 */
[----:B------:R-:W-:Y:S02]  /*1000*/  FSEL R6, R6, RZ, P2 ;  /* 0x000000ff06067208 */ /* 0x000fe40001000000 */
[----:B------:R-:W-:Y:S01]  /*1010*/  FSEL R17, R5, R2, P0 ;  /* 0x0000000205117208 */ /* 0x000fe20000000000 */
[----:B---3--:R-:W-:Y:S01]  /*1020*/  FADD R10, -R15, R10 ;  /* 0x0000000a0f0a7221 */ /* 0x008fe20000000100 */
[----:B------:R-:W1:Y:S03]  /*1030*/  SHFL.BFLY PT, R5, R2, 0x1, 0x1f ;  /* 0x0c201f0002057f89 */ /* 0x000e6600000e0000 */
[C---:B------:R-:W-:Y:S01]  /*1040*/  FMUL R11, R10.reuse, R10 ;  /* 0x0000000a0a0b7220 */ /* 0x040fe20000400000 */
[----:B------:R-:W-:Y:S01]  /*1050*/  FFMA R10, R10, R6, R15 ;  /* 0x000000060a0a7223 */ /* 0x000fe2000000000f */
[----:B------:R-:W-:Y:S01]  /*1060*/  @!P3 FMUL R17, R17, 16777216 ;  /* 0x4b8000001111b820 */ /* 0x000fe20000400000 */
[----:B----4-:R-:W-:Y:S01]  /*1070*/  FADD R9, R8, R9 ;  /* 0x0000000908097221 */ /* 0x010fe20000000000 */
[----:B------:R-:W-:Y:S01]  /*1080*/  FMUL R11, R4, R11 ;  /* 0x0000000b040b7220 */ /* 0x000fe20000400000 */
[----:B------:R-:W-:Y:S01]  /*1090*/  @P0 FMUL R7, R7, 0.25 ;  /* 0x3e80000007070820 */ /* 0x000fe20000400000 */
[----:B------:R-:W2:Y:S01]  /*10a0*/  SHFL.BFLY PT, R15, R10, 0x2, 0x1f ;  /* 0x0c401f000a0f7f89 */ /* 0x000ea200000e0000 */
[----:B------:R-:W3:Y:S01]  /*10b0*/  MUFU.RCP R4, R17 ;  /* 0x0000001100047308 */ /* 0x000ee20000001000 */
[----:B------:R-:W-:Y:S01]  /*10c0*/  FFMA R9, R6, R11, R9 ;  /* 0x0000000b06097223 */ /* 0x000fe20000000009 */
[----:B------:R-:W-:Y:S01]  /*10d0*/  @!P3 FMUL R7, R7, 16777216 ;  /* 0x4b8000000707b820 */ /* 0x000fe20000400000 */
[----:B------:R-:W-:-:S03]  /*10e0*/  FSETP.NEU.AND P0, PT, R2, RZ, PT ;  /* 0x000000ff0200720b */ /* 0x000fc60003f0d000 */
[----:B------:R-:W4:Y:S01]  /*10f0*/  SHFL.BFLY PT, R6, R9, 0x2, 0x1f ;  /* 0x0c401f0009067f89 */ /* 0x000f2200000e0000 */
[----:B---3--:R-:W-:Y:S01]  /*1100*/  FMUL R4, R4, R7 ;  /* 0x0000000704047220 */ /* 0x008fe20000400000 */
[----:B-1----:R-:W-:-:S04]  /*1110*/  FADD R7, R2, R5 ;  /* 0x0000000502077221 */ /* 0x002fc80000000000 */
[----:B------:R-:W-:Y:S01]  /*1120*/  FSEL R8, R4, RZ, P0 ;  /* 0x000000ff04087208 */ /* 0x000fe20000000000 */
[C---:B------:R-:W-:Y:S01]  /*1130*/  FMUL R18, R7.reuse, 0.25 ;  /* 0x3e80000007127820 */ /* 0x040fe20000400000 */
[C---:B------:R-:W-:Y:S01]  /*1140*/  FSETP.GEU.AND P2, PT, |R7|.reuse, 1.175494350822287508e-38, PT ;  /* 0x008000000700780b */ /* 0x040fe20003f4e200 */
[----:B--2---:R-:W-:Y:S01]  /*1150*/  FADD R15, -R10, R15 ;  /* 0x0000000f0a0f7221 */ /* 0x004fe20000000100 */
[----:B------:R-:W-:-:S03]  /*1160*/  FSETP.GT.AND P0, PT, |R7|, 8.50705917302346158658e+37, PT ;  /* 0x7e8000000700780b */ /* 0x000fc60003f04200 */
[C---:B------:R-:W-:Y:S01]  /*1170*/  FFMA R4, R15.reuse, R8, R10 ;  /* 0x000000080f047223 */ /* 0x040fe2000000000a */
[----:B------:R-:W-:Y:S01]  /*1180*/  FMUL R15, R15, R15 ;  /* 0x0000000f0f0f7220 */ /* 0x000fe20000400000 */
[----:B------:R-:W-:Y:S01]  /*1190*/  FSEL R18, R18, R7, P0 ;  /* 0x0000000712127208 */ /* 0x000fe20000000000 */
[----:B----4-:R-:W-:Y:S02]  /*11a0*/  FADD R9, R9, R6 ;  /* 0x0000000609097221 */ /* 0x010fe40000000000 */
[----:B------:R-:W-:Y:S01]  /*11b0*/  FMUL R15, R0, R15 ;  /* 0x0000000f000f7220 */ /* 0x000fe20000400000 */
[----:B------:R-:W1:Y:S02]  /*11c0*/  SHFL.BFLY PT, R11, R4, 0x1, 0x1f ;  /* 0x0c201f00040b7f89 */ /* 0x000e6400000e0000 */
[----:B------:R-:W-:Y:S01]  /*11d0*/  @!P2 FMUL R18, R18, 16777216 ;  /* 0x4b8000001212a820 */ /* 0x000fe20000400000 */
[----:B------:R-:W-:Y:S01]  /*11e0*/  FFMA R9, R8, R15, R9 ;  /* 0x0000000f08097223 */ /* 0x000fe20000000009 */
[----:B------:R-:W-:Y:S01]  /*11f0*/  @P0 FMUL R5, R5, 0.25 ;  /* 0x3e80000005050820 */ /* 0x000fe20000400000 */
[----:B------:R-:W-:-:S03]  /*1200*/  LOP3.LUT P0, RZ, R20, 0xf, RZ, 0xc0, !PT ;  /* 0x0000000f14ff7812 */ /* 0x000fc6000780c0ff */
[----:B------:R-:W2:Y:S01]  /*1210*/  SHFL.BFLY PT, R0, R9, 0x1, 0x1f ;  /* 0x0c201f0009007f89 */ /* 0x000ea200000e0000 */
[----:B------:R-:W3:Y:S01]  /*1220*/  MUFU.RCP R18, R18 ;  /* 0x0000001200127308 */ /* 0x000ee20000001000 */
[----:B------:R-:W-:Y:S01]  /*1230*/  @!P2 FMUL R5, R5, 16777216 ;  /* 0x4b8000000505a820 */ /* 0x000fe20000400000 */
[----:B------:R-:W-:Y:S02]  /*1240*/  FSETP.NEU.AND P2, PT, R7, RZ, PT ;  /* 0x000000ff0700720b */ /* 0x000fe40003f4d000 */
[----:B------:R-:W-:Y:S01]  /*1250*/  ISETP.LT.AND P0, PT, R20, 0x10, !P0 ;  /* 0x000000101400780c */ /* 0x000fe20004701270 */
[----:B-1----:R-:W-:Y:S01]  /*1260*/  FADD R11, -R4, R11 ;  /* 0x0000000b040b7221 */ /* 0x002fe20000000100 */
[----:B---3--:R-:W-:-:S11]  /*1270*/  FMUL R5, R18, R5 ;  /* 0x0000000512057220 */ /* 0x008fd60000400000 */
[----:B------:R1:W-:Y:S01]  /*1280*/  @P0 STS [R16+UR4+0x80], R7 ;  /* 0x0000800710000988 */ /* 0x0003e20008000804 */
[----:B------:R-:W-:Y:S01]  /*1290*/  FMUL R15, R11, R11 ;  /* 0x0000000b0b0f7220 */ /* 0x000fe20000400000 */
[----:B------:R-:W-:Y:S01]  /*12a0*/  FSEL R5, R5, RZ, P2 ;  /* 0x000000ff05057208 */ /* 0x000fe20001000000 */
[----:B--2---:R-:W-:Y:S02]  /*12b0*/  FADD R0, R9, R0 ;  /* 0x0000000009007221 */ /* 0x004fe40000000000 */
[----:B------:R-:W-:Y:S01]  /*12c0*/  FMUL R15, R2, R15 ;  /* 0x0000000f020f7220 */ /* 0x000fe20000400000 */
[----:B------:R-:W2:Y:S01]  /*12d0*/  LDC.64 R8, c[0x0][0x210] ;  /* 0x00008400ff087b82 */ /* 0x000ea20000000a00 */
[----:B------:R-:W-:Y:S01]  /*12e0*/  FFMA R11, R11, R5, R4 ;  /* 0x000000050b0b7223 */ /* 0x000fe20000000004 */
[----:B-1----:R-:W-:Y:S01]  /*12f0*/  CS2R R6, SRZ ;  /* 0x0000000000067805 */ /* 0x002fe2000001ff00 */
[----:B------:R-:W-:Y:S01]  /*1300*/  FFMA R15, R5, R15, R0 ;  /* 0x0000000f050f7223 */ /* 0x000fe20000000000 */
[----:B------:R-:W-:-:S02]  /*1310*/  MOV R5, 0x39800000 ;  /* 0x3980000000057802 */ /* 0x000fc40000000f00 */
[----:B------:R1:W-:Y:S04]  /*1320*/  @P0 STS [R16+UR4], R11 ;  /* 0x0000000b10000988 */ /* 0x0003e80008000804 */
[----:B------:R-:W-:Y:S01]  /*1330*/  @P0 STS [R16+UR4+0x40], R15 ;  /* 0x0000400f10000988 */ /* 0x000fe20008000804 */
[----:B------:R-:W-:Y:S01]  /*1340*/  BAR.SYNC.DEFER_BLOCKING 0x0 ;  /* 0x0000000000007b1d */ /* 0x000fe20000010000 */
[----:B------:R-:W-:-:S04]  /*1350*/  LOP3.LUT P0, RZ, R20, 0x1ff, RZ, 0xc0, !PT ;  /* 0x000001ff14ff7812 */ /* 0x000fc8000780c0ff */
[----:B------:R-:W-:-:S03]  /*1360*/  ISETP.LT.AND P0, PT, R14, 0x800, !P0 ;  /* 0x000008000e00780c */ /* 0x000fc60004701270 */
[----:B-1----:R-:W1:Y:S01]  /*1370*/  LDC.64 R10, c[0x0][0x220] ;  /* 0x00008800ff0a7b82 */ /* 0x002e620000000a00 */
[----:B--2---:R-:W-:Y:S01]  /*1380*/  IMAD.WIDE R8, R14, 0x4, R8 ;  /* 0x000000040e087825 */ /* 0x004fe200078e0208 */
[----:B------:R-:W2:Y:S03]  /*1390*/  LDS R0, [UR4+0x40] ;  /* 0x00004004ff007984 */ /* 0x000ea60008000800 */
[----:B--2---:R-:W-:Y:S01]  /*13a0*/  FFMA R2, R0, R5, 1.00000001335143196e-10 ;  /* 0x2edbe6ff00027423 */ /* 0x004fe20000000005 */
[----:B------:R-:W-:Y:S01]  /*13b0*/  CS2R R4, SRZ ;  /* 0x0000000000047805 */ /* 0x000fe2000001ff00 */
[----:B------:R-:W2:Y:S02]  /*13c0*/  LDS R0, [UR4] ;  /* 0x00000004ff007984 */ /* 0x000ea40008000800 */
[----:B------:R-:W3:Y:S01]  /*13d0*/  MUFU.SQRT R17, R2 ;  /* 0x0000000200117308 */ /* 0x000ee20000002000 */
[----:B------:R-:W-:Y:S06]  /*13e0*/  BAR.SYNC.DEFER_BLOCKING 0x0 ;  /* 0x0000000000007b1d */ /* 0x000fec0000010000 */
[----:B---3--:R3:W-:Y:S04]  /*13f0*/  @P0 STG.E desc[UR6][R8.64], R17 ;  /* 0x0000001108000986 */ /* 0x0087e8000c101906 */
[----:B------:R-:W4:Y:S01]  /*1400*/  @!P1 LDG.E.EF.128 R4, desc[UR6][R12.64] ;  /* 0x000000060c049981 */ /* 0x000f22000c0e1d00 */
[----:B------:R-:W-:Y:S01]  /*1410*/  FSETP.GT.AND P0, PT, R17, 8.50705917302346158658e+37, PT ;  /* 0x7e8000001100780b */ /* 0x000fe20003f04000 */
[----:B-1----:R-:W-:Y:S01]  /*1420*/  IMAD.WIDE R2, R3, 0x4, R10 ;  /* 0x0000000403027825 */ /* 0x002fe200078e020a */
[----:B------:R-:W-:-:S02]  /*1430*/  FSETP.GEU.AND P2, PT, R17, 1.175494350822287508e-38, PT ;  /* 0x008000001100780b */ /* 0x000fc40003f4e000 */
[----:B------:R-:W-:Y:S02]  /*1440*/  CS2R R10, SRZ ;  /* 0x00000000000a7805 */ /* 0x000fe4000001ff00 */
[----:B---3--:R-:W-:-:S07]  /*1450*/  CS2R R8, SRZ ;  /* 0x0000000000087805 */ /* 0x008fce000001ff00 */
[----:B------:R-:W-:-:S04]  /*1460*/  @P0 FMUL R17, R17, 0.25 ;  /* 0x3e80000011110820 */ /* 0x000fc80000400000 */
[----:B------:R-:W-:-:S04]  /*1470*/  @!P2 FMUL R17, R17, 16777216 ;  /* 0x4b8000001111a820 */ /* 0x000fc80000400000 */
[----:B------:R-:W1:Y:S01]  /*1480*/  MUFU.RCP R14, R17 ;  /* 0x00000011000e7308 */ /* 0x000e620000001000 */
[----:B----4-:R-:W-:Y:S02]  /*1490*/  SEL R15, R4, RZ, !P1 ;  /* 0x000000ff040f7207 */ /* 0x010fe40004800000 */
[----:B------:R-:W-:Y:S02]  /*14a0*/  SEL R5, R5, RZ, !P1 ;  /* 0x000000ff05057207 */ /* 0x000fe40004800000 */
[----:B------:R-:W-:Y:S01]  /*14b0*/  SEL R19, R6, RZ, !P1 ;  /* 0x000000ff06137207 */ /* 0x000fe20004800000 */
[C---:B--2---:R-:W-:Y:S01]  /*14c0*/  FADD R15, -R0.reuse, R15 ;  /* 0x0000000f000f7221 */ /* 0x044fe20000000100 */
[----:B------:R-:W-:Y:S01]  /*14d0*/  SEL R7, R7, RZ, !P1 ;  /* 0x000000ff07077207 */ /* 0x000fe20004800000 */
[C---:B------:R-:W-:Y:S02]  /*14e0*/  FADD R5, -R0.reuse, R5 ;  /* 0x0000000500057221 */ /* 0x040fe40000000100 */
[C---:B------:R-:W-:Y:S01]  /*14f0*/  FADD R19, -R0.reuse, R19 ;  /* 0x0000001300137221 */ /* 0x040fe20000000100 */
[----:B------:R-:W-:Y:S01]  /*1500*/  @P0 FMUL R15, R15, 0.25 ;  /* 0x3e8000000f0f0820 */ /* 0x000fe20000400000 */
[----:B------:R-:W-:Y:S01]  /*1510*/  FADD R7, -R0, R7 ;  /* 0x0000000700077221 */ /* 0x000fe20000000100 */
[----:B------:R-:W-:Y:S01]  /*1520*/  @P0 FMUL R5, R5, 0.25 ;  /* 0x3e80000005050820 */ /* 0x000fe20000400000 */
[----:B------:R-:W-:Y:S01]  /*1530*/  @P0 FMUL R19, R19, 0.25 ;  /* 0x3e80000013130820 */ /* 0x000fe20000400000 */
[----:B------:R-:W-:Y:S01]  /*1540*/  @!P2 FMUL R15, R15, 16777216 ;  /* 0x4b8000000f0fa820 */ /* 0x000fe20000400000 */
[----:B------:R-:W-:Y:S01]  /*1550*/  @P0 FMUL R7, R7, 0.25 ;  /* 0x3e80000007070820 */ /* 0x000fe20000400000 */
[----:B------:R-:W-:Y:S01]  /*1560*/  @!P2 FMUL R5, R5, 16777216 ;  /* 0x4b8000000505a820 */ /* 0x000fe20000400000 */
[----:B------:R-:W-:Y:S01]  /*1570*/  @!P2 FMUL R19, R19, 16777216 ;  /* 0x4b8000001313a820 */ /* 0x000fe20000400000 */
[C---:B-1----:R-:W-:Y:S01]  /*1580*/  FMUL R4, R14.reuse, R15 ;  /* 0x0000000f0e047220 */ /* 0x042fe20000400000 */
[----:B------:R-:W-:Y:S01]  /*1590*/  @!P2 FMUL R7, R7, 16777216 ;  /* 0x4b8000000707a820 */ /* 0x000fe20000400000 */
[C---:B------:R-:W-:Y:S01]  /*15a0*/  FMUL R5, R14.reuse, R5 ;  /* 0x000000050e057220 */ /* 0x040fe20000400000 */
[----:B------:R-:W-:-:S02]  /*15b0*/  FMUL R6, R14, R19 ;  /* 0x000000130e067220 */ /* 0x000fc40000400000 */
[----:B------:R-:W-:-:S05]  /*15c0*/  FMUL R7, R14, R7 ;  /* 0x000000070e077220 */ /* 0x000fca0000400000 */
[----:B------:R1:W-:Y:S01]  /*15d0*/  @!P1 STG.E.128 desc[UR6][R2.64], R4 ;  /* 0x0000000402009986 */ /* 0x0003e2000c101d06 */
[----:B------:R-:W-:Y:S05]  /*15e0*/  @P1 BRA `(.L_x_0) ;  /* 0x0000000000041947 */ /* 0x000fea0003800000 */
[----:B------:R2:W5:Y:S02]  /*15f0*/  LDG.E.EF.128 R8, desc[UR6][R12.64+0x2000] ;  /* 0x002000060c087981 */ /* 0x000564000c0e1d00 */
.L_x_0:
[----:B-1---5:R-:W-:Y:S02]  /*1600*/  SEL R5, R8, RZ, !P1 ;  /* 0x000000ff08057207 */ /* 0x022fe40004800000 */
[----:B------:R-:W-:Y:S02]  /*1610*/  SEL R9, R9, RZ, !P1 ;  /* 0x000000ff09097207 */ /* 0x000fe40004800000 */
[----:B------:R-:W-:Y:S01]  /*1620*/  SEL R7, R10, RZ, !P1 ;  /* 0x000000ff0a077207 */ /* 0x000fe20004800000 */
[C---:B------:R-:W-:Y:S01]  /*1630*/  FADD R5, -R0.reuse, R5 ;  /* 0x0000000500057221 */ /* 0x040fe20000000100 */
        /* <DEDUP_REMOVED lines=11> */
[C---:B------:R-:W-:Y:S01]  /*16f0*/  FMUL R8, R14.reuse, R5 ;  /* 0x000000050e087220 */ /* 0x040fe20000400000 */
[----:B------:R-:W-:Y:S01]  /*1700*/  @!P2 FMUL R11, R11, 16777216 ;  /* 0x4b8000000b0ba820 */ /* 0x000fe20000400000 */
[C---:B------:R-:W-:Y:S01]  /*1710*/  FMUL R9, R14.reuse, R9 ;  /* 0x000000090e097220 */ /* 0x040fe20000400000 */
[----:B------:R-:W-:-:S02]  /*1720*/  FMUL R10, R14, R7 ;  /* 0x000000070e0a7220 */ /* 0x000fc40000400000 */
[----:B------:R-:W-:Y:S01]  /*1730*/  FMUL R11, R14, R11 ;  /* 0x0000000b0e0b7220 */ /* 0x000fe20000400000 */
[----:B------:R-:W-:Y:S06]  /*1740*/  @P1 EXIT ;  /* 0x000000000000194d */ /* 0x000fec0003800000 */
[----:B------:R-:W-:Y:S01]  /*1750*/  STG.E.128 desc[UR6][R2.64+0x2000], R8 ;  /* 0x0020000802007986 */ /* 0x000fe2000c101d06 */
[----:B------:R-:W-:Y:S05]  /*1760*/  EXIT ;  /* 0x000000000000794d */ /* 0x000fea0003800000 */
.L_x_1:
[----:B------:R-:W-:-:S00]  /*1770*/  BRA `(.L_x_1) ;  /* 0xfffffffc00fc7947 */ /* 0x000fc0000383ffff */
[----:B------:R-:W-:-:S00]  /*1780*/  NOP ;  /* 0x0000000000007918 */ /* 0x000fc00000000000 */
[----:B------:R-:W-:-:S00]  /*1790*/  NOP ;  /* 0x0000000000007918 */ /* 0x000fc00000000000 */
[----:B------:R-:W-:-:S00]  /*17a0*/  NOP ;  /* 0x0000000000007918 */ /* 0x000fc00000000000 */
[----:B------:R-:W-:-:S00]  /*17b0*/  NOP ;  /* 0x0000000000007918 */ /* 0x000fc00000000000 */
[----:B------:R-:W-:-:S00]  /*17c0*/  NOP ;  /* 0x0000000000007918 */ /* 0x000fc00000000000 */
[----:B------:R-:W-:-:S00]  /*17d0*/  NOP ;  /* 0x0000000000007918 */ /* 0x000fc00000000000 */
[----:B------:R-:W-:-:S00]  /*17e0*/  NOP ;  /* 0x0000000000007918 */ /* 0x000fc00000000000 */
[----:B------:R-:W-:-:S00]  /*17f0*/  NOP ;  /* 0x0000000000007918 */ /* 0x000fc00000000000 */
.L_x_2:


//--------------------- .nv.global.init           --------------------------
	.section	.nv.global.init,"aw",@progbits
.nv.global.init:
	.type		_$_str,@object
	.size		_$_str,(_$_str_$_2 - _$_str)
_$_str:
        /*0000*/ 	.byte	0x5f, 0x5f, 0x43, 0x55, 0x44, 0x41, 0x5f, 0x46, 0x54, 0x5a, 0x00
	.type		_$_str_$_2,@object
	.size		_$_str_$_2,(.L_1 - _$_str_$_2)
_$_str_$_2:
        /*000b*/ 	.byte	0x5f, 0x5f, 0x43, 0x55, 0x44, 0x41, 0x5f, 0x50, 0x52, 0x45, 0x43, 0x5f, 0x53, 0x51, 0x52, 0x54
        /*001b*/ 	.byte	0x00
.L_1:


//--------------------- .nv.shared.triton_red_fused_add_div_sqrt_sub_var_mean_43 --------------------------
	.section	.nv.shared.triton_red_fused_add_div_sqrt_sub_var_mean_43,"aw",@nobits
	.sectionflags	@""
	.align	16
	.zero		1024


//--------------------- .nv.constant0.triton_red_fused_add_div_sqrt_sub_var_mean_43 --------------------------
	.section	.nv.constant0.triton_red_fused_add_div_sqrt_sub_var_mean_43,"a",@progbits
	.sectionflags	@""
	.align	4
.nv.constant0.triton_red_fused_add_div_sqrt_sub_var_mean_43:
	.zero		560
